//
// Generated by NVIDIA NVVM Compiler
//
// Compiler Build ID: CL-36424714
// Cuda compilation tools, release 13.0, V13.0.88
// Based on NVVM 20.0.0
//

.version 9.0
.target sm_100
.address_size 64

	// .globl	_Z18kernel_format_keysPK12ResultPacketPcS2_i
.global .align 4 .b8 precalc_xorwow_matrix[102400];
.global .align 4 .b8 precalc_xorwow_offset_matrix[102400];
.global .align 4 .b8 mrg32k3aM1[2304];
.global .align 4 .b8 mrg32k3aM2[2304];
.global .align 4 .b8 mrg32k3aM1SubSeq[2016];
.global .align 4 .b8 mrg32k3aM2SubSeq[2016];
.global .align 4 .b8 mrg32k3aM1Seq[2304];
.global .align 4 .b8 mrg32k3aM2Seq[2304];
.const .align 8 .b8 __cr_lgamma_table[72];
.const .align 8 .b8 dc_p[32];
.const .align 8 .b8 dc_n[32];
.const .align 8 .b8 dc_gx[32];
.const .align 8 .b8 dc_gy[32];

.visible .entry _Z18kernel_format_keysPK12ResultPacketPcS2_i(
	.param .u64 .ptr .align 1 _Z18kernel_format_keysPK12ResultPacketPcS2_i_param_0,
	.param .u64 .ptr .align 1 _Z18kernel_format_keysPK12ResultPacketPcS2_i_param_1,
	.param .u64 .ptr .align 1 _Z18kernel_format_keysPK12ResultPacketPcS2_i_param_2,
	.param .u32 _Z18kernel_format_keysPK12ResultPacketPcS2_i_param_3
)
{


	ret;

}


// ===== COMPILED SASS (sm_100) =====

	.target	sm_100

	.elftype	@"ET_EXEC"


//--------------------- .note.nv.tkinfo           --------------------------
	.section	.note.nv.tkinfo,"",@"SHT_NOTE"
	.sectionflags	@"SHF_NOTE_NV_TKINFO"
	.tkinfo
        /*0018*/ 	.word	0x00000002
        /*0030*/ 	.string	""
        /*0030*/ 	.string	"ptxas"
        /*0030*/ 	.string	"Cuda compilation tools, release 13.0, V13.0.88"
        /*0030*/ 	.string	"Build cuda_13.0.r13.0/compiler.36424714_0"
        /*0030*/ 	.string	"-arch sm_100 -m 64 "



//--------------------- .note.nv.cuinfo           --------------------------
	.section	.note.nv.cuinfo,"",@"SHT_NOTE"
	.sectionflags	@"SHF_NOTE_NV_CUINFO"
        /*0018*/ 	.short	0x0002
        /*001a*/ 	.short	0x0064
        /*001c*/ 	.short	0x0082
	.zero		2


//--------------------- .nv.info                  --------------------------
	.section	.nv.info,"",@"SHT_CUDA_INFO"
	.align	4


	//----- nvinfo : EIATTR_REGCOUNT
	.align		4
        /*0000*/ 	.byte	0x04, 0x2f
        /*0002*/ 	.short	(.L_14 - .L_13)
	.align		4
.L_13:
        /*0004*/ 	.word	index@(_Z18kernel_format_keysPK12ResultPacketPcS2_i)
        /*0008*/ 	.word	0x00000004


	//----- nvinfo : EIATTR_FRAME_SIZE
	.align		4
.L_14:
        /*000c*/ 	.byte	0x04, 0x11
        /*000e*/ 	.short	(.L_16 - .L_15)
	.align		4
.L_15:
        /*0010*/ 	.word	index@(_Z18kernel_format_keysPK12ResultPacketPcS2_i)
        /*0014*/ 	.word	0x00000000


	//----- nvinfo : EIATTR_MIN_STACK_SIZE
	.align		4
.L_16:
        /*0018*/ 	.byte	0x04, 0x12
        /*001a*/ 	.short	(.L_18 - .L_17)
	.align		4
.L_17:
        /*001c*/ 	.word	index@(_Z18kernel_format_keysPK12ResultPacketPcS2_i)
        /*0020*/ 	.word	0x00000000
.L_18:


//--------------------- .nv.compat                --------------------------
	.section	.nv.compat,"",@"SHT_CUDA_COMPAT_INFO"
	.align	4
        /*0000*/ 	.byte	0x02, 0x09, 0x00, 0x00, 0x02, 0x02, 0x01, 0x00, 0x02, 0x05, 0x05, 0x00, 0x03, 0x07, 0x01, 0x01
        /*0010*/ 	.byte	0x02, 0x03, 0x00, 0x00, 0x02, 0x06, 0x01, 0x00, 0x04, 0x0b, 0x08, 0x00, 0x09, 0x00, 0x00, 0x00
        /*0020*/ 	.byte	0x00, 0x00, 0x00, 0x00


//--------------------- .nv.info._Z18kernel_format_keysPK12ResultPacketPcS2_i --------------------------
	.section	.nv.info._Z18kernel_format_keysPK12ResultPacketPcS2_i,"",@"SHT_CUDA_INFO"
	.sectionflags	@""
	.align	4


	//----- nvinfo : EIATTR_CUDA_API_VERSION
	.align		4
        /*0000*/ 	.byte	0x04, 0x37
        /*0002*/ 	.short	(.L_20 - .L_19)
.L_19:
        /*0004*/ 	.word	0x00000082


	//----- nvinfo : EIATTR_KPARAM_INFO
	.align		4
.L_20:
        /*0008*/ 	.byte	0x04, 0x17
        /*000a*/ 	.short	(.L_22 - .L_21)
.L_21:
        /*000c*/ 	.word	0x00000000
        /*0010*/ 	.short	0x0003
        /*0012*/ 	.short	0x0018
        /*0014*/ 	.byte	0x00, 0xf0, 0x11, 0x00


	//----- nvinfo : EIATTR_KPARAM_INFO
	.align		4
.L_22:
        /*0018*/ 	.byte	0x04, 0x17
        /*001a*/ 	.short	(.L_24 - .L_23)
.L_23:
        /*001c*/ 	.word	0x00000000
        /*0020*/ 	.short	0x0002
        /*0022*/ 	.short	0x0010
        /*0024*/ 	.byte	0x00, 0xf5, 0x21, 0x00


	//----- nvinfo : EIATTR_KPARAM_INFO
	.align		4
.L_24:
        /*0028*/ 	.byte	0x04, 0x17
        /*002a*/ 	.short	(.L_26 - .L_25)
.L_25:
        /*002c*/ 	.word	0x00000000
        /*0030*/ 	.short	0x0001
        /*0032*/ 	.short	0x0008
        /*0034*/ 	.byte	0x00, 0xf5, 0x21, 0x00


	//----- nvinfo : EIATTR_KPARAM_INFO
	.align		4
.L_26:
        /*0038*/ 	.byte	0x04, 0x17
        /*003a*/ 	.short	(.L_28 - .L_27)
.L_27:
        /*003c*/ 	.word	0x00000000
        /*0040*/ 	.short	0x0000
        /*0042*/ 	.short	0x0000
        /*0044*/ 	.byte	0x00, 0xf5, 0x21, 0x00


	//----- nvinfo : EIATTR_SPARSE_MMA_MASK
	.align		4
.L_28:
        /*0048*/ 	.byte	0x03, 0x50
        /*004a*/ 	.short	0x0000


	//----- nvinfo : EIATTR_MAXREG_COUNT
	.align		4
        /*004c*/ 	.byte	0x03, 0x1b
        /*004e*/ 	.short	0x00ff


	//----- nvinfo : EIATTR_MERCURY_ISA_VERSION
	.align		4
        /*0050*/ 	.byte	0x03, 0x5f
        /*0052*/ 	.short	0x0101


	//----- nvinfo : EIATTR_VRC_CTA_INIT_COUNT
	.align		4
        /*0054*/ 	.byte	0x02, 0x4a
	.zero		1
	.zero		1


	//----- nvinfo : EIATTR_EXIT_INSTR_OFFSETS
	.align		4
        /*0058*/ 	.byte	0x04, 0x1c
        /*005a*/ 	.short	(.L_30 - .L_29)


	//   ....[0]....
.L_29:
        /*005c*/ 	.word	0x00000010


	//----- nvinfo : EIATTR_CBANK_PARAM_SIZE
	.align		4
.L_30:
        /*0060*/ 	.byte	0x03, 0x19
        /*0062*/ 	.short	0x001c


	//----- nvinfo : EIATTR_PARAM_CBANK
	.align		4
        /*0064*/ 	.byte	0x04, 0x0a
        /*0066*/ 	.short	(.L_32 - .L_31)
	.align		4
.L_31:
        /*0068*/ 	.word	index@(.nv.constant0._Z18kernel_format_keysPK12ResultPacketPcS2_i)
        /*006c*/ 	.short	0x0380
        /*006e*/ 	.short	0x001c


	//----- nvinfo : EIATTR_SW_WAR
	.align		4
.L_32:
        /*0070*/ 	.byte	0x04, 0x36
        /*0072*/ 	.short	(.L_34 - .L_33)
.L_33:
        /*0074*/ 	.word	0x00000008
.L_34:


//--------------------- .nv.callgraph             --------------------------
	.section	.nv.callgraph,"",@"SHT_CUDA_CALLGRAPH"
	.align	4
	.sectionentsize	8
	.align		4
        /*0000*/ 	.word	0x00000000
	.align		4
        /*0004*/ 	.word	0xffffffff
	.align		4
        /*0008*/ 	.word	0x00000000
	.align		4
        /*000c*/ 	.word	0xfffffffe
	.align		4
        /*0010*/ 	.word	0x00000000
	.align		4
        /*0014*/ 	.word	0xfffffffd
	.align		4
        /*0018*/ 	.word	0x00000000
	.align		4
        /*001c*/ 	.word	0xfffffffc


//--------------------- .nv.constant4             --------------------------
	.section	.nv.constant4,"a",@progbits
	.align	8
	.align		8
.nv.constant4:
        /*0000*/ 	.dword	precalc_xorwow_matrix
	.align		8
        /*0008*/ 	.dword	precalc_xorwow_offset_matrix
	.align		8
        /*0010*/ 	.dword	mrg32k3aM1
	.align		8
        /*0018*/ 	.dword	mrg32k3aM2
	.align		8
        /*0020*/ 	.dword	mrg32k3aM1SubSeq
	.align		8
        /*0028*/ 	.dword	mrg32k3aM2SubSeq
	.align		8
        /*0030*/ 	.dword	mrg32k3aM1Seq
	.align		8
        /*0038*/ 	.dword	mrg32k3aM2Seq


//--------------------- .nv.constant3             --------------------------
	.section	.nv.constant3,"a",@progbits
	.align	8
.nv.constant3:
	.type		__cr_lgamma_table,@object
	.size		__cr_lgamma_table,(dc_p - __cr_lgamma_table)
__cr_lgamma_table:
        /*0000*/ 	.byte	0x00, 0x00, 0x00, 0x00, 0x00, 0x00, 0x00, 0x00, 0x00, 0x00, 0x00, 0x00, 0x00, 0x00, 0x00, 0x00
        /*0010*/ 	.byte	0xef, 0x39, 0xfa, 0xfe, 0x42, 0x2e, 0xe6, 0x3f, 0x02, 0x20, 0x2a, 0xfa, 0x0b, 0xab, 0xfc, 0x3f
        /*0020*/ 	.byte	0xf9, 0x2c, 0x92, 0x7c, 0xa7, 0x6c, 0x09, 0x40, 0xc9, 0x79, 0x44, 0x3c, 0x64, 0x26, 0x13, 0x40
        /*0030*/ 	.byte	0xca, 0x01, 0xcf, 0x3a, 0x27, 0x51, 0x1a, 0x40, 0x30, 0xcc, 0x2d, 0xf3, 0xe1, 0x0c, 0x21, 0x40
        /*0040*/ 	.byte	0x0d, 0xb7, 0xfc, 0x82, 0x8e, 0x35, 0x25, 0x40
	.type		dc_p,@object
	.size		dc_p,(dc_n - dc_p)
dc_p:
	.zero		32
	.type		dc_n,@object
	.size		dc_n,(dc_gx - dc_n)
dc_n:
	.zero		32
	.type		dc_gx,@object
	.size		dc_gx,(dc_gy - dc_gx)
dc_gx:
	.zero		32
	.type		dc_gy,@object
	.size		dc_gy,(.L_12 - dc_gy)
dc_gy:
	.zero		32
.L_12:


//--------------------- .text._Z18kernel_format_keysPK12ResultPacketPcS2_i --------------------------
	.section	.text._Z18kernel_format_keysPK12ResultPacketPcS2_i,"ax",@progbits
	.align	128
        .global         _Z18kernel_format_keysPK12ResultPacketPcS2_i
        .type           _Z18kernel_format_keysPK12ResultPacketPcS2_i,@function
        .size           _Z18kernel_format_keysPK12ResultPacketPcS2_i,(.L_x_1 - _Z18kernel_format_keysPK12ResultPacketPcS2_i)
        .other          _Z18kernel_format_keysPK12ResultPacketPcS2_i,@"STO_CUDA_ENTRY STV_DEFAULT"
_Z18kernel_format_keysPK12ResultPacketPcS2_i:
.text._Z18kernel_format_keysPK12ResultPacketPcS2_i:
[----:B------:R-:W-:Y:S01]  /*0000*/  LDC R1, c[0x0][0x37c] ;  /* 0x0000df00ff017b82 */ /* 0x000fe20000000800 */
[----:B------:R-:W-:Y:S05]  /*0010*/  EXIT ;  /* 0x000000000000794d */ /* 0x000fea0003800000 */
.L_x_0:
[----:B------:R-:W-:-:S00]  /*0020*/  BRA `(.L_x_0) ;  /* 0xfffffffc00fc7947 */ /* 0x000fc0000383ffff */
[----:B------:R-:W-:-:S00]  /*0030*/  NOP ;  /* 0x0000000000007918 */ /* 0x000fc00000000000 */
        /* <DEDUP_REMOVED lines=12> */
.L_x_1:


//--------------------- .nv.global.init           --------------------------
	.section	.nv.global.init,"aw",@progbits
	.align	4
.nv.global.init:
	.type		mrg32k3aM1SubSeq,@object
	.size		mrg32k3aM1SubSeq,(mrg32k3aM2SubSeq - mrg32k3aM1SubSeq)
mrg32k3aM1SubSeq:
        /*0000*/ 	.byte	0x0b, 0xcc, 0xee, 0x04, 0x73, 0x29, 0x8b, 0x6f, 0xf6, 0x53, 0x03, 0xf6, 0x23, 0xf6, 0xea, 0xda
        /* <DEDUP_REMOVED lines=125> */
	.type		mrg32k3aM2SubSeq,@object
	.size		mrg32k3aM2SubSeq,(mrg32k3aM1 - mrg32k3aM2SubSeq)
mrg32k3aM2SubSeq:
        /* <DEDUP_REMOVED lines=126> */
	.type		mrg32k3aM1,@object
	.size		mrg32k3aM1,(mrg32k3aM1Seq - mrg32k3aM1)
mrg32k3aM1:
        /* <DEDUP_REMOVED lines=144> */
	.type		mrg32k3aM1Seq,@object
	.size		mrg32k3aM1Seq,(mrg32k3aM2 - mrg32k3aM1Seq)
mrg32k3aM1Seq:
        /* <DEDUP_REMOVED lines=144> */
	.type		mrg32k3aM2,@object
	.size		mrg32k3aM2,(mrg32k3aM2Seq - mrg32k3aM2)
mrg32k3aM2:
        /* <DEDUP_REMOVED lines=144> */
	.type		mrg32k3aM2Seq,@object
	.size		mrg32k3aM2Seq,(precalc_xorwow_matrix - mrg32k3aM2Seq)
mrg32k3aM2Seq:
        /* <DEDUP_REMOVED lines=144> */
	.type		precalc_xorwow_matrix,@object
	.size		precalc_xorwow_matrix,(precalc_xorwow_offset_matrix - precalc_xorwow_matrix)
precalc_xorwow_matrix:
        /* <DEDUP_REMOVED lines=6400> */
	.type		precalc_xorwow_offset_matrix,@object
	.size		precalc_xorwow_offset_matrix,(.L_1 - precalc_xorwow_offset_matrix)
precalc_xorwow_offset_matrix:
        /* <DEDUP_REMOVED lines=6400> */
.L_1:


//--------------------- .nv.shared.reserved.0     --------------------------
	.section	.nv.shared.reserved.0,"aw",@nobits
	.weak		__nv_reservedSMEM_offset_0_alias
	.size		__nv_reservedSMEM_offset_0_alias, 0, 64
	.other		__nv_reservedSMEM_offset_0_alias,@"STO_CUDA_RESERVED_SHARED STV_DEFAULT"
__nv_reservedSMEM_offset_0_alias:
	.zero		0
	.zero		64


//--------------------- .nv.constant0._Z18kernel_format_keysPK12ResultPacketPcS2_i --------------------------
	.section	.nv.constant0._Z18kernel_format_keysPK12ResultPacketPcS2_i,"a",@progbits
	.sectionflags	@""
	.align	4
.nv.constant0._Z18kernel_format_keysPK12ResultPacketPcS2_i:
	.zero		924


//--------------------- SYMBOLS --------------------------

	.type		.nv.reservedSmem.offset0,@object
	.size		.nv.reservedSmem.offset0,0x4
